//
// Generated by NVIDIA NVVM Compiler
//
// Compiler Build ID: CL-36424714
// Cuda compilation tools, release 13.0, V13.0.88
// Based on NVVM 20.0.0
//

.version 9.0
.target sm_100
.address_size 64

	// .globl	_Z9dft_naivePK6cfloatPS_i
.global .align 4 .b8 __cudart_i2opi_f[24] = {65, 144, 67, 60, 153, 149, 98, 219, 192, 221, 52, 245, 209, 87, 39, 252, 41, 21, 68, 78, 110, 131, 249, 162};

.visible .entry _Z9dft_naivePK6cfloatPS_i(
	.param .u64 .ptr .align 1 _Z9dft_naivePK6cfloatPS_i_param_0,
	.param .u64 .ptr .align 1 _Z9dft_naivePK6cfloatPS_i_param_1,
	.param .u32 _Z9dft_naivePK6cfloatPS_i_param_2
)
{
	.local .align 4 .b8 	__local_depot0[28];
	.reg .b64 	%SP;
	.reg .b64 	%SPL;
	.reg .pred 	%p<20>;
	.reg .b32 	%r<88>;
	.reg .b32 	%f<72>;
	.reg .b64 	%rd<46>;
	.reg .b64 	%fd<5>;

	mov.u64 	%SPL, __local_depot0;
	ld.param.u64 	%rd14, [_Z9dft_naivePK6cfloatPS_i_param_0];
	ld.param.u64 	%rd15, [_Z9dft_naivePK6cfloatPS_i_param_1];
	ld.param.u32 	%r31, [_Z9dft_naivePK6cfloatPS_i_param_2];
	add.u64 	%rd1, %SPL, 0;
	add.u64 	%rd2, %SPL, 0;
	mov.u32 	%r32, %ctaid.x;
	mov.u32 	%r33, %ntid.x;
	mov.u32 	%r34, %tid.x;
	mad.lo.s32 	%r1, %r32, %r33, %r34;
	setp.ge.s32 	%p1, %r1, %r31;
	@%p1 bra 	$L__BB0_21;
	setp.lt.s32 	%p2, %r31, 1;
	mov.f32 	%f70, 0f00000000;
	mov.f32 	%f71, %f70;
	@%p2 bra 	$L__BB0_20;
	cvt.rn.f32.s32 	%f21, %r1;
	mul.f32 	%f1, %f21, 0fC0C90FDB;
	cvt.rn.f32.u32 	%f2, %r31;
	cvta.to.global.u64 	%rd3, %rd14;
	mov.f32 	%f71, 0f00000000;
	mov.b32 	%r79, 0;
	mov.u64 	%rd28, __cudart_i2opi_f;
	mov.f32 	%f70, %f71;
$L__BB0_3:
	cvt.rn.f32.u32 	%f22, %r79;
	mul.f32 	%f23, %f1, %f22;
	div.rn.f32 	%f5, %f23, %f2;
	mul.f32 	%f24, %f5, 0f3F22F983;
	cvt.rni.s32.f32 	%r87, %f24;
	cvt.rn.f32.s32 	%f25, %r87;
	fma.rn.f32 	%f26, %f25, 0fBFC90FDA, %f5;
	fma.rn.f32 	%f27, %f25, 0fB3A22168, %f26;
	fma.rn.f32 	%f69, %f25, 0fA7C234C5, %f27;
	abs.f32 	%f7, %f5;
	setp.ltu.f32 	%p3, %f7, 0f47CE4780;
	mov.u32 	%r83, %r87;
	mov.f32 	%f68, %f69;
	@%p3 bra 	$L__BB0_11;
	setp.neu.f32 	%p4, %f7, 0f7F800000;
	@%p4 bra 	$L__BB0_6;
	mov.f32 	%f30, 0f00000000;
	mul.rn.f32 	%f68, %f5, %f30;
	mov.b32 	%r83, 0;
	bra.uni 	$L__BB0_11;
$L__BB0_6:
	mov.b32 	%r4, %f5;
	shl.b32 	%r37, %r4, 8;
	or.b32  	%r5, %r37, -2147483648;
	mov.b64 	%rd44, 0;
	mov.b32 	%r80, 0;
	mov.u64 	%rd42, __cudart_i2opi_f;
	mov.u64 	%rd43, %rd2;
$L__BB0_7:
	.pragma "nounroll";
	ld.global.nc.u32 	%r38, [%rd42];
	mad.wide.u32 	%rd20, %r38, %r5, %rd44;
	shr.u64 	%rd44, %rd20, 32;
	st.local.u32 	[%rd43], %rd20;
	add.s32 	%r80, %r80, 1;
	add.s64 	%rd43, %rd43, 4;
	add.s64 	%rd42, %rd42, 4;
	setp.ne.s32 	%p5, %r80, 6;
	@%p5 bra 	$L__BB0_7;
	shr.u32 	%r39, %r4, 23;
	st.local.u32 	[%rd2+24], %rd44;
	and.b32  	%r8, %r39, 31;
	and.b32  	%r40, %r39, 224;
	add.s32 	%r41, %r40, -128;
	shr.u32 	%r42, %r41, 5;
	mul.wide.u32 	%rd21, %r42, 4;
	sub.s64 	%rd10, %rd2, %rd21;
	ld.local.u32 	%r81, [%rd10+24];
	ld.local.u32 	%r82, [%rd10+20];
	setp.eq.s32 	%p6, %r8, 0;
	@%p6 bra 	$L__BB0_10;
	shf.l.wrap.b32 	%r81, %r82, %r81, %r8;
	ld.local.u32 	%r43, [%rd10+16];
	shf.l.wrap.b32 	%r82, %r43, %r82, %r8;
$L__BB0_10:
	shr.u32 	%r44, %r81, 30;
	shf.l.wrap.b32 	%r45, %r82, %r81, 2;
	shl.b32 	%r46, %r82, 2;
	shr.u32 	%r47, %r45, 31;
	add.s32 	%r48, %r47, %r44;
	neg.s32 	%r49, %r48;
	setp.lt.s32 	%p7, %r4, 0;
	selp.b32 	%r83, %r49, %r48, %p7;
	xor.b32  	%r50, %r45, %r4;
	shr.s32 	%r51, %r45, 31;
	xor.b32  	%r52, %r51, %r45;
	xor.b32  	%r53, %r51, %r46;
	cvt.u64.u32 	%rd22, %r52;
	shl.b64 	%rd23, %rd22, 32;
	cvt.u64.u32 	%rd24, %r53;
	or.b64  	%rd25, %rd23, %rd24;
	cvt.rn.f64.s64 	%fd1, %rd25;
	mul.f64 	%fd2, %fd1, 0d3BF921FB54442D19;
	cvt.rn.f32.f64 	%f28, %fd2;
	neg.f32 	%f29, %f28;
	setp.lt.s32 	%p8, %r50, 0;
	selp.f32 	%f68, %f29, %f28, %p8;
$L__BB0_11:
	setp.ltu.f32 	%p9, %f7, 0f47CE4780;
	add.s32 	%r55, %r83, 1;
	mul.rn.f32 	%f31, %f68, %f68;
	and.b32  	%r56, %r83, 1;
	setp.eq.b32 	%p10, %r56, 1;
	selp.f32 	%f32, %f68, 0f3F800000, %p10;
	fma.rn.f32 	%f33, %f31, %f32, 0f00000000;
	fma.rn.f32 	%f34, %f31, 0f37CBAC00, 0fBAB607ED;
	selp.f32 	%f35, 0fB94D4153, %f34, %p10;
	selp.f32 	%f36, 0f3C0885E4, 0f3D2AAABB, %p10;
	fma.rn.f32 	%f37, %f35, %f31, %f36;
	selp.f32 	%f38, 0fBE2AAAA8, 0fBEFFFFFF, %p10;
	fma.rn.f32 	%f39, %f37, %f31, %f38;
	fma.rn.f32 	%f40, %f39, %f33, %f32;
	and.b32  	%r57, %r55, 2;
	setp.eq.s32 	%p11, %r57, 0;
	mov.f32 	%f41, 0f00000000;
	sub.f32 	%f42, %f41, %f40;
	selp.f32 	%f11, %f40, %f42, %p11;
	@%p9 bra 	$L__BB0_19;
	setp.neu.f32 	%p12, %f7, 0f7F800000;
	@%p12 bra 	$L__BB0_14;
	mov.f32 	%f45, 0f00000000;
	mul.rn.f32 	%f69, %f5, %f45;
	mov.b32 	%r87, 0;
	bra.uni 	$L__BB0_19;
$L__BB0_14:
	mov.b32 	%r17, %f5;
	shl.b32 	%r59, %r17, 8;
	or.b32  	%r18, %r59, -2147483648;
	mov.b64 	%rd45, 0;
	mov.b32 	%r84, 0;
$L__BB0_15:
	.pragma "nounroll";
	mul.wide.u32 	%rd27, %r84, 4;
	add.s64 	%rd29, %rd28, %rd27;
	ld.global.nc.u32 	%r60, [%rd29];
	mad.wide.u32 	%rd30, %r60, %r18, %rd45;
	shr.u64 	%rd45, %rd30, 32;
	add.s64 	%rd31, %rd1, %rd27;
	st.local.u32 	[%rd31], %rd30;
	add.s32 	%r84, %r84, 1;
	setp.ne.s32 	%p13, %r84, 6;
	@%p13 bra 	$L__BB0_15;
	shr.u32 	%r61, %r17, 23;
	st.local.u32 	[%rd1+24], %rd45;
	and.b32  	%r21, %r61, 31;
	and.b32  	%r62, %r61, 224;
	add.s32 	%r63, %r62, -128;
	shr.u32 	%r64, %r63, 5;
	mul.wide.u32 	%rd32, %r64, 4;
	sub.s64 	%rd13, %rd1, %rd32;
	ld.local.u32 	%r85, [%rd13+24];
	ld.local.u32 	%r86, [%rd13+20];
	setp.eq.s32 	%p14, %r21, 0;
	@%p14 bra 	$L__BB0_18;
	shf.l.wrap.b32 	%r85, %r86, %r85, %r21;
	ld.local.u32 	%r65, [%rd13+16];
	shf.l.wrap.b32 	%r86, %r65, %r86, %r21;
$L__BB0_18:
	shr.u32 	%r66, %r85, 30;
	shf.l.wrap.b32 	%r67, %r86, %r85, 2;
	shl.b32 	%r68, %r86, 2;
	shr.u32 	%r69, %r67, 31;
	add.s32 	%r70, %r69, %r66;
	neg.s32 	%r71, %r70;
	setp.lt.s32 	%p15, %r17, 0;
	selp.b32 	%r87, %r71, %r70, %p15;
	xor.b32  	%r72, %r67, %r17;
	shr.s32 	%r73, %r67, 31;
	xor.b32  	%r74, %r73, %r67;
	xor.b32  	%r75, %r73, %r68;
	cvt.u64.u32 	%rd33, %r74;
	shl.b64 	%rd34, %rd33, 32;
	cvt.u64.u32 	%rd35, %r75;
	or.b64  	%rd36, %rd34, %rd35;
	cvt.rn.f64.s64 	%fd3, %rd36;
	mul.f64 	%fd4, %fd3, 0d3BF921FB54442D19;
	cvt.rn.f32.f64 	%f43, %fd4;
	neg.f32 	%f44, %f43;
	setp.lt.s32 	%p16, %r72, 0;
	selp.f32 	%f69, %f44, %f43, %p16;
$L__BB0_19:
	mul.rn.f32 	%f46, %f69, %f69;
	and.b32  	%r77, %r87, 1;
	setp.eq.b32 	%p17, %r77, 1;
	selp.f32 	%f47, 0f3F800000, %f69, %p17;
	fma.rn.f32 	%f48, %f46, %f47, 0f00000000;
	fma.rn.f32 	%f49, %f46, 0f37CBAC00, 0fBAB607ED;
	selp.f32 	%f50, %f49, 0fB94D4153, %p17;
	selp.f32 	%f51, 0f3D2AAABB, 0f3C0885E4, %p17;
	fma.rn.f32 	%f52, %f50, %f46, %f51;
	selp.f32 	%f53, 0fBEFFFFFF, 0fBE2AAAA8, %p17;
	fma.rn.f32 	%f54, %f52, %f46, %f53;
	fma.rn.f32 	%f55, %f54, %f48, %f47;
	and.b32  	%r78, %r87, 2;
	setp.eq.s32 	%p18, %r78, 0;
	mov.f32 	%f56, 0f00000000;
	sub.f32 	%f57, %f56, %f55;
	selp.f32 	%f58, %f55, %f57, %p18;
	mul.wide.u32 	%rd37, %r79, 8;
	add.s64 	%rd38, %rd3, %rd37;
	ld.global.f32 	%f59, [%rd38];
	ld.global.f32 	%f60, [%rd38+4];
	mul.f32 	%f61, %f11, %f59;
	mul.f32 	%f62, %f60, %f58;
	sub.f32 	%f63, %f61, %f62;
	mul.f32 	%f64, %f59, %f58;
	fma.rn.f32 	%f65, %f11, %f60, %f64;
	add.f32 	%f70, %f70, %f63;
	add.f32 	%f71, %f71, %f65;
	add.s32 	%r79, %r79, 1;
	setp.ne.s32 	%p19, %r79, %r31;
	@%p19 bra 	$L__BB0_3;
$L__BB0_20:
	cvta.to.global.u64 	%rd39, %rd15;
	mul.wide.s32 	%rd40, %r1, 8;
	add.s64 	%rd41, %rd39, %rd40;
	st.global.f32 	[%rd41], %f70;
	st.global.f32 	[%rd41+4], %f71;
$L__BB0_21:
	ret;

}


// ===== COMPILED SASS (sm_100) =====

	.target	sm_100

	.elftype	@"ET_EXEC"


//--------------------- .note.nv.tkinfo           --------------------------
	.section	.note.nv.tkinfo,"",@"SHT_NOTE"
	.sectionflags	@"SHF_NOTE_NV_TKINFO"
	.tkinfo
        /*0018*/ 	.word	0x00000002
        /*0030*/ 	.string	""
        /*0030*/ 	.string	"ptxas"
        /*0030*/ 	.string	"Cuda compilation tools, release 13.0, V13.0.88"
        /*0030*/ 	.string	"Build cuda_13.0.r13.0/compiler.36424714_0"
        /*0030*/ 	.string	"-arch sm_100 -m 64 "



//--------------------- .note.nv.cuinfo           --------------------------
	.section	.note.nv.cuinfo,"",@"SHT_NOTE"
	.sectionflags	@"SHF_NOTE_NV_CUINFO"
        /*0018*/ 	.short	0x0002
        /*001a*/ 	.short	0x0064
        /*001c*/ 	.short	0x0082
	.zero		2


//--------------------- .nv.info                  --------------------------
	.section	.nv.info,"",@"SHT_CUDA_INFO"
	.align	4


	//----- nvinfo : EIATTR_REGCOUNT
	.align		4
        /*0000*/ 	.byte	0x04, 0x2f
        /*0002*/ 	.short	(.L_2 - .L_1)
	.align		4
.L_1:
        /*0004*/ 	.word	index@(_Z9dft_naivePK6cfloatPS_i)
        /*0008*/ 	.word	0x0000001a


	//----- nvinfo : EIATTR_FRAME_SIZE
	.align		4
.L_2:
        /*000c*/ 	.byte	0x04, 0x11
        /*000e*/ 	.short	(.L_4 - .L_3)
	.align		4
.L_3:
        /*0010*/ 	.word	index@($__internal_0_$__cuda_sm3x_div_rn_noftz_f32_slowpath)
        /*0014*/ 	.word	0x00000020


	//----- nvinfo : EIATTR_FRAME_SIZE
	.align		4
.L_4:
        /*0018*/ 	.byte	0x04, 0x11
        /*001a*/ 	.short	(.L_6 - .L_5)
	.align		4
.L_5:
        /*001c*/ 	.word	index@(_Z9dft_naivePK6cfloatPS_i)
        /*0020*/ 	.word	0x00000020


	//----- nvinfo : EIATTR_MIN_STACK_SIZE
	.align		4
.L_6:
        /*0024*/ 	.byte	0x04, 0x12
        /*0026*/ 	.short	(.L_8 - .L_7)
	.align		4
.L_7:
        /*0028*/ 	.word	index@(_Z9dft_naivePK6cfloatPS_i)
        /*002c*/ 	.word	0x00000020
.L_8:


//--------------------- .nv.compat                --------------------------
	.section	.nv.compat,"",@"SHT_CUDA_COMPAT_INFO"
	.align	4
        /*0000*/ 	.byte	0x02, 0x09, 0x00, 0x00, 0x02, 0x02, 0x01, 0x00, 0x02, 0x05, 0x05, 0x00, 0x03, 0x07, 0x01, 0x01
        /*0010*/ 	.byte	0x02, 0x03, 0x00, 0x00, 0x02, 0x06, 0x01, 0x00, 0x04, 0x0b, 0x08, 0x00, 0x01, 0x00, 0x00, 0x00
        /*0020*/ 	.byte	0x00, 0x00, 0x00, 0x00


//--------------------- .nv.info._Z9dft_naivePK6cfloatPS_i --------------------------
	.section	.nv.info._Z9dft_naivePK6cfloatPS_i,"",@"SHT_CUDA_INFO"
	.sectionflags	@""
	.align	4


	//----- nvinfo : EIATTR_CUDA_API_VERSION
	.align		4
        /*0000*/ 	.byte	0x04, 0x37
        /*0002*/ 	.short	(.L_10 - .L_9)
.L_9:
        /*0004*/ 	.word	0x00000082


	//----- nvinfo : EIATTR_KPARAM_INFO
	.align		4
.L_10:
        /*0008*/ 	.byte	0x04, 0x17
        /*000a*/ 	.short	(.L_12 - .L_11)
.L_11:
        /*000c*/ 	.word	0x00000000
        /*0010*/ 	.short	0x0002
        /*0012*/ 	.short	0x0010
        /*0014*/ 	.byte	0x00, 0xf0, 0x11, 0x00


	//----- nvinfo : EIATTR_KPARAM_INFO
	.align		4
.L_12:
        /*0018*/ 	.byte	0x04, 0x17
        /*001a*/ 	.short	(.L_14 - .L_13)
.L_13:
        /*001c*/ 	.word	0x00000000
        /*0020*/ 	.short	0x0001
        /*0022*/ 	.short	0x0008
        /*0024*/ 	.byte	0x00, 0xf5, 0x21, 0x00


	//----- nvinfo : EIATTR_KPARAM_INFO
	.align		4
.L_14:
        /*0028*/ 	.byte	0x04, 0x17
        /*002a*/ 	.short	(.L_16 - .L_15)
.L_15:
        /*002c*/ 	.word	0x00000000
        /*0030*/ 	.short	0x0000
        /*0032*/ 	.short	0x0000
        /*0034*/ 	.byte	0x00, 0xf5, 0x21, 0x00


	//----- nvinfo : EIATTR_SPARSE_MMA_MASK
	.align		4
.L_16:
        /*0038*/ 	.byte	0x03, 0x50
        /*003a*/ 	.short	0x0000


	//----- nvinfo : EIATTR_MAXREG_COUNT
	.align		4
        /*003c*/ 	.byte	0x03, 0x1b
        /*003e*/ 	.short	0x00ff


	//----- nvinfo : EIATTR_MERCURY_ISA_VERSION
	.align		4
        /*0040*/ 	.byte	0x03, 0x5f
        /*0042*/ 	.short	0x0101


	//----- nvinfo : EIATTR_VRC_CTA_INIT_COUNT
	.align		4
        /*0044*/ 	.byte	0x02, 0x4a
	.zero		1
	.zero		1


	//----- nvinfo : EIATTR_EXIT_INSTR_OFFSETS
	.align		4
        /*0048*/ 	.byte	0x04, 0x1c
        /*004a*/ 	.short	(.L_18 - .L_17)


	//   ....[0]....
.L_17:
        /*004c*/ 	.word	0x00000080


	//   ....[1]....
        /*0050*/ 	.word	0x00000cd0


	//----- nvinfo : EIATTR_CRS_STACK_SIZE
	.align		4
.L_18:
        /*0054*/ 	.byte	0x04, 0x1e
        /*0056*/ 	.short	(.L_20 - .L_19)
.L_19:
        /*0058*/ 	.word	0x00000000


	//----- nvinfo : EIATTR_CBANK_PARAM_SIZE
	.align		4
.L_20:
        /*005c*/ 	.byte	0x03, 0x19
        /*005e*/ 	.short	0x0014


	//----- nvinfo : EIATTR_PARAM_CBANK
	.align		4
        /*0060*/ 	.byte	0x04, 0x0a
        /*0062*/ 	.short	(.L_22 - .L_21)
	.align		4
.L_21:
        /*0064*/ 	.word	index@(.nv.constant0._Z9dft_naivePK6cfloatPS_i)
        /*0068*/ 	.short	0x0380
        /*006a*/ 	.short	0x0014


	//----- nvinfo : EIATTR_SW_WAR
	.align		4
.L_22:
        /*006c*/ 	.byte	0x04, 0x36
        /*006e*/ 	.short	(.L_24 - .L_23)
.L_23:
        /*0070*/ 	.word	0x00000008
.L_24:


//--------------------- .nv.callgraph             --------------------------
	.section	.nv.callgraph,"",@"SHT_CUDA_CALLGRAPH"
	.align	4
	.sectionentsize	8
	.align		4
        /*0000*/ 	.word	0x00000000
	.align		4
        /*0004*/ 	.word	0xffffffff
	.align		4
        /*0008*/ 	.word	0x00000000
	.align		4
        /*000c*/ 	.word	0xfffffffe
	.align		4
        /*0010*/ 	.word	0x00000000
	.align		4
        /*0014*/ 	.word	0xfffffffd
	.align		4
        /*0018*/ 	.word	0x00000000
	.align		4
        /*001c*/ 	.word	0xfffffffc


//--------------------- .nv.constant4             --------------------------
	.section	.nv.constant4,"a",@progbits
	.align	8
	.align		8
.nv.constant4:
        /*0000*/ 	.dword	__cudart_i2opi_f


//--------------------- .text._Z9dft_naivePK6cfloatPS_i --------------------------
	.section	.text._Z9dft_naivePK6cfloatPS_i,"ax",@progbits
	.align	128
        .global         _Z9dft_naivePK6cfloatPS_i
        .type           _Z9dft_naivePK6cfloatPS_i,@function
        .size           _Z9dft_naivePK6cfloatPS_i,(.L_x_22 - _Z9dft_naivePK6cfloatPS_i)
        .other          _Z9dft_naivePK6cfloatPS_i,@"STO_CUDA_ENTRY STV_DEFAULT"
_Z9dft_naivePK6cfloatPS_i:
.text._Z9dft_naivePK6cfloatPS_i:
[----:B------:R-:W0:Y:S01]  /*0000*/  LDC R1, c[0x0][0x37c] ;  /* 0x0000df00ff017b82 */ /* 0x000e220000000800 */
[----:B------:R-:W1:Y:S07]  /*0010*/  S2R R0, SR_TID.X ;  /* 0x0000000000007919 */ /* 0x000e6e0000002100 */
[----:B------:R-:W1:Y:S01]  /*0020*/  S2UR UR4, SR_CTAID.X ;  /* 0x00000000000479c3 */ /* 0x000e620000002500 */
[----:B------:R-:W2:Y:S01]  /*0030*/  LDCU UR10, c[0x0][0x390] ;  /* 0x00007200ff0a77ac */ /* 0x000ea20008000800 */
[----:B0-----:R-:W-:-:S06]  /*0040*/  VIADD R1, R1, 0xffffffe0 ;  /* 0xffffffe001017836 */ /* 0x001fcc0000000000 */
[----:B------:R-:W1:Y:S02]  /*0050*/  LDC R7, c[0x0][0x360] ;  /* 0x0000d800ff077b82 */ /* 0x000e640000000800 */
[----:B-1----:R-:W-:-:S05]  /*0060*/  IMAD R7, R7, UR4, R0 ;  /* 0x0000000407077c24 */ /* 0x002fca000f8e0200 */
[----:B--2---:R-:W-:-:S13]  /*0070*/  ISETP.GE.AND P0, PT, R7, UR10, PT ;  /* 0x0000000a07007c0c */ /* 0x004fda000bf06270 */
[----:B------:R-:W-:Y:S05]  /*0080*/  @P0 EXIT ;  /* 0x000000000000094d */ /* 0x000fea0003800000 */
[----:B------:R-:W-:Y:S01]  /*0090*/  UISETP.GE.AND UP0, UPT, UR10, 0x1, UPT ;  /* 0x000000010a00788c */ /* 0x000fe2000bf06270 */
[----:B------:R-:W-:Y:S01]  /*00a0*/  CS2R R8, SRZ ;  /* 0x0000000000087805 */ /* 0x000fe2000001ff00 */
[----:B------:R-:W0:Y:S07]  /*00b0*/  LDCU.64 UR6, c[0x0][0x358] ;  /* 0x00006b00ff0677ac */ /* 0x000e2e0008000a00 */
[----:B------:R-:W-:Y:S05]  /*00c0*/  BRA.U !UP0, `(.L_x_0) ;  /* 0x0000000908f07547 */ /* 0x000fea000b800000 */
[----:B------:R-:W-:Y:S02]  /*00d0*/  I2FP.F32.S32 R12, R7 ;  /* 0x00000007000c7245 */ /* 0x000fe40000201400 */
[----:B------:R-:W-:Y:S02]  /*00e0*/  CS2R R8, SRZ ;  /* 0x0000000000087805 */ /* 0x000fe4000001ff00 */
[----:B------:R-:W-:Y:S01]  /*00f0*/  I2FP.F32.U32 R10, UR10 ;  /* 0x0000000a000a7c45 */ /* 0x000fe20008201000 */
[----:B------:R-:W-:Y:S02]  /*0100*/  IMAD.MOV.U32 R11, RZ, RZ, RZ ;  /* 0x000000ffff0b7224 */ /* 0x000fe400078e00ff */
[----:B------:R-:W-:-:S07]  /*0110*/  FMUL R12, R12, -6.2831854820251464844 ;  /* 0xc0c90fdb0c0c7820 */ /* 0x000fce0000400000 */
.L_x_9:
[----:B------:R-:W1:Y:S01]  /*0120*/  MUFU.RCP R5, R10 ;  /* 0x0000000a00057308 */ /* 0x000e620000001000 */
[----:B------:R-:W-:Y:S01]  /*0130*/  I2FP.F32.U32 R3, R11 ;  /* 0x0000000b00037245 */ /* 0x000fe20000201000 */
[----:B------:R-:W-:Y:S04]  /*0140*/  BSSY.RECONVERGENT B0, `(.L_x_1) ;  /* 0x000000c000007945 */ /* 0x000fe80003800200 */
[----:B------:R-:W-:-:S04]  /*0150*/  FMUL R0, R12, R3 ;  /* 0x000000030c007220 */ /* 0x000fc80000400000 */
[----:B------:R-:W2:Y:S01]  /*0160*/  FCHK P0, R0, R10 ;  /* 0x0000000a00007302 */ /* 0x000ea20000000000 */
[----:B-1----:R-:W-:-:S04]  /*0170*/  FFMA R2, -R10, R5, 1 ;  /* 0x3f8000000a027423 */ /* 0x002fc80000000105 */
[----:B------:R-:W-:-:S04]  /*0180*/  FFMA R5, R5, R2, R5 ;  /* 0x0000000205057223 */ /* 0x000fc80000000005 */
[----:B------:R-:W-:-:S04]  /*0190*/  FFMA R2, R0, R5, RZ ;  /* 0x0000000500027223 */ /* 0x000fc800000000ff */
[----:B------:R-:W-:-:S04]  /*01a0*/  FFMA R13, -R10, R2, R0 ;  /* 0x000000020a0d7223 */ /* 0x000fc80000000100 */
[----:B------:R-:W-:Y:S01]  /*01b0*/  FFMA R13, R5, R13, R2 ;  /* 0x0000000d050d7223 */ /* 0x000fe20000000002 */
[----:B--2---:R-:W-:Y:S06]  /*01c0*/  @!P0 BRA `(.L_x_2) ;  /* 0x00000000000c8947 */ /* 0x004fec0003800000 */
[----:B------:R-:W-:-:S07]  /*01d0*/  MOV R2, 0x1f0 ;  /* 0x000001f000027802 */ /* 0x000fce0000000f00 */
[----:B0-----:R-:W-:Y:S05]  /*01e0*/  CALL.REL.NOINC `($__internal_0_$__cuda_sm3x_div_rn_noftz_f32_slowpath) ;  /* 0x0000000800bc7944 */ /* 0x001fea0003c00000 */
[----:B------:R-:W-:-:S07]  /*01f0*/  IMAD.MOV.U32 R13, RZ, RZ, R0 ;  /* 0x000000ffff0d7224 */ /* 0x000fce00078e0000 */
.L_x_2:
[----:B0-----:R-:W-:Y:S05]  /*0200*/  BSYNC.RECONVERGENT B0 ;  /* 0x0000000000007941 */ /* 0x001fea0003800200 */
.L_x_1:
[C---:B------:R-:W-:Y:S01]  /*0210*/  FMUL R0, R13.reuse, 0.63661974668502807617 ;  /* 0x3f22f9830d007820 */ /* 0x040fe20000400000 */
[----:B------:R-:W-:Y:S01]  /*0220*/  FSETP.GE.AND P0, PT, |R13|, 105615, PT ;  /* 0x47ce47800d00780b */ /* 0x000fe20003f06200 */
[----:B------:R-:W-:Y:S04]  /*0230*/  BSSY.RECONVERGENT B0, `(.L_x_3) ;  /* 0x0000040000007945 */ /* 0x000fe80003800200 */
[----:B------:R-:W0:Y:S02]  /*0240*/  F2I.NTZ R0, R0 ;  /* 0x0000000000007305 */ /* 0x000e240000203100 */
[----:B0-----:R-:W-:Y:S01]  /*0250*/  I2FP.F32.S32 R2, R0 ;  /* 0x0000000000027245 */ /* 0x001fe20000201400 */
[----:B------:R-:W-:-:S04]  /*0260*/  IMAD.MOV.U32 R18, RZ, RZ, R0 ;  /* 0x000000ffff127224 */ /* 0x000fc800078e0000 */
[----:B------:R-:W-:-:S04]  /*0270*/  FFMA R3, R2, -1.5707962512969970703, R13 ;  /* 0xbfc90fda02037823 */ /* 0x000fc8000000000d */
[----:B------:R-:W-:-:S04]  /*0280*/  FFMA R3, R2, -7.5497894158615963534e-08, R3 ;  /* 0xb3a2216802037823 */ /* 0x000fc80000000003 */
[----:B------:R-:W-:-:S04]  /*0290*/  FFMA R5, R2, -5.3903029534742383927e-15, R3 ;  /* 0xa7c234c502057823 */ /* 0x000fc80000000003 */
[----:B------:R-:W-:Y:S01]  /*02a0*/  IMAD.MOV.U32 R2, RZ, RZ, R5 ;  /* 0x000000ffff027224 */ /* 0x000fe200078e0005 */
[----:B------:R-:W-:Y:S06]  /*02b0*/  @!P0 BRA `(.L_x_4) ;  /* 0x0000000000dc8947 */ /* 0x000fec0003800000 */
[----:B------:R-:W-:-:S13]  /*02c0*/  FSETP.NEU.AND P0, PT, |R13|, +INF , PT ;  /* 0x7f8000000d00780b */ /* 0x000fda0003f0d200 */
[----:B------:R-:W-:Y:S01]  /*02d0*/  @!P0 FMUL R2, RZ, R13 ;  /* 0x0000000dff028220 */ /* 0x000fe20000400000 */
[----:B------:R-:W-:Y:S01]  /*02e0*/  @!P0 IMAD.MOV.U32 R0, RZ, RZ, RZ ;  /* 0x000000ffff008224 */ /* 0x000fe200078e00ff */
[----:B------:R-:W-:Y:S06]  /*02f0*/  @!P0 BRA `(.L_x_4) ;  /* 0x0000000000cc8947 */ /* 0x000fec0003800000 */
[----:B------:R-:W-:Y:S01]  /*0300*/  IMAD.SHL.U32 R2, R13, 0x100, RZ ;  /* 0x000001000d027824 */ /* 0x000fe200078e00ff */
[----:B------:R-:W0:Y:S01]  /*0310*/  LDCU.64 UR8, c[0x4][URZ] ;  /* 0x01000000ff0877ac */ /* 0x000e220008000a00 */
[----:B------:R-:W-:Y:S02]  /*0320*/  IMAD.MOV.U32 R6, RZ, RZ, RZ ;  /* 0x000000ffff067224 */ /* 0x000fe400078e00ff */
[----:B------:R-:W-:Y:S01]  /*0330*/  IMAD.MOV.U32 R0, RZ, RZ, R1 ;  /* 0x000000ffff007224 */ /* 0x000fe200078e0001 */
[----:B------:R-:W-:Y:S01]  /*0340*/  LOP3.LUT R19, R2, 0x80000000, RZ, 0xfc, !PT ;  /* 0x8000000002137812 */ /* 0x000fe200078efcff */
[----:B------:R-:W-:Y:S01]  /*0350*/  UMOV UR5, URZ ;  /* 0x000000ff00057c82 */ /* 0x000fe20008000000 */
[----:B------:R-:W-:-:S05]  /*0360*/  UMOV UR4, URZ ;  /* 0x000000ff00047c82 */ /* 0x000fca0008000000 */
.L_x_5:
[----:B0-----:R-:W-:Y:S02]  /*0370*/  IMAD.U32 R14, RZ, RZ, UR8 ;  /* 0x00000008ff0e7e24 */ /* 0x001fe4000f8e00ff */
[----:B------:R-:W-:-:S05]  /*0380*/  IMAD.U32 R15, RZ, RZ, UR9 ;  /* 0x00000009ff0f7e24 */ /* 0x000fca000f8e00ff */
[----:B------:R-:W2:Y:S01]  /*0390*/  LDG.E.CONSTANT R2, desc[UR6][R14.64] ;  /* 0x000000060e027981 */ /* 0x000ea2000c1e9900 */
[----:B------:R-:W-:Y:S02]  /*03a0*/  UIADD3 UR8, UP0, UPT, UR8, 0x4, URZ ;  /* 0x0000000408087890 */ /* 0x000fe4000ff1e0ff */
[----:B------:R-:W-:Y:S02]  /*03b0*/  UIADD3 UR4, UPT, UPT, UR4, 0x1, URZ ;  /* 0x0000000104047890 */ /* 0x000fe4000fffe0ff */
[----:B------:R-:W-:Y:S02]  /*03c0*/  UIADD3.X UR9, UPT, UPT, URZ, UR9, URZ, UP0, !UPT ;  /* 0x00000009ff097290 */ /* 0x000fe400087fe4ff */
[----:B------:R-:W-:Y:S01]  /*03d0*/  UISETP.NE.AND UP0, UPT, UR4, 0x6, UPT ;  /* 0x000000060400788c */ /* 0x000fe2000bf05270 */
[----:B--2---:R-:W-:-:S03]  /*03e0*/  IMAD.WIDE.U32 R2, R2, R19, RZ ;  /* 0x0000001302027225 */ /* 0x004fc600078e00ff */
[----:B------:R-:W-:-:S04]  /*03f0*/  IADD3 R17, P0, PT, R2, R6, RZ ;  /* 0x0000000602117210 */ /* 0x000fc80007f1e0ff */
[----:B------:R-:W-:Y:S01]  /*0400*/  IADD3.X R6, PT, PT, R3, UR5, RZ, P0, !PT ;  /* 0x0000000503067c10 */ /* 0x000fe200087fe4ff */
[----:B------:R0:W-:Y:S02]  /*0410*/  STL [R0], R17 ;  /* 0x0000001100007387 */ /* 0x0001e40000100800 */
[----:B0-----:R-:W-:Y:S01]  /*0420*/  VIADD R0, R0, 0x4 ;  /* 0x0000000400007836 */ /* 0x001fe20000000000 */
[----:B------:R-:W-:Y:S06]  /*0430*/  BRA.U UP0, `(.L_x_5) ;  /* 0xfffffffd00cc7547 */ /* 0x000fec000b83ffff */
[----:B------:R-:W-:Y:S01]  /*0440*/  SHF.R.U32.HI R4, RZ, 0x17, R13 ;  /* 0x00000017ff047819 */ /* 0x000fe2000001160d */
[----:B------:R0:W-:Y:S03]  /*0450*/  STL [R1+0x18], R6 ;  /* 0x0000180601007387 */ /* 0x0001e60000100800 */
[C---:B------:R-:W-:Y:S02]  /*0460*/  LOP3.LUT R0, R4.reuse, 0xe0, RZ, 0xc0, !PT ;  /* 0x000000e004007812 */ /* 0x040fe400078ec0ff */
[----:B------:R-:W-:-:S03]  /*0470*/  LOP3.LUT P0, RZ, R4, 0x1f, RZ, 0xc0, !PT ;  /* 0x0000001f04ff7812 */ /* 0x000fc6000780c0ff */
[----:B------:R-:W-:-:S05]  /*0480*/  VIADD R0, R0, 0xffffff80 ;  /* 0xffffff8000007836 */ /* 0x000fca0000000000 */
[----:B------:R-:W-:-:S05]  /*0490*/  SHF.R.U32.HI R0, RZ, 0x5, R0 ;  /* 0x00000005ff007819 */ /* 0x000fca0000011600 */
[----:B------:R-:W-:-:S05]  /*04a0*/  IMAD R16, R0, -0x4, R1 ;  /* 0xfffffffc00107824 */ /* 0x000fca00078e0201 */
[----:B------:R-:W2:Y:S04]  /*04b0*/  LDL R0, [R16+0x18] ;  /* 0x0000180010007983 */ /* 0x000ea80000100800 */
[----:B------:R-:W2:Y:S04]  /*04c0*/  LDL R3, [R16+0x14] ;  /* 0x0000140010037983 */ /* 0x000ea80000100800 */
[----:B------:R-:W3:Y:S01]  /*04d0*/  @P0 LDL R2, [R16+0x10] ;  /* 0x0000100010020983 */ /* 0x000ee20000100800 */
[----:B------:R-:W-:Y:S01]  /*04e0*/  LOP3.LUT R4, R4, 0x1f, RZ, 0xc0, !PT ;  /* 0x0000001f04047812 */ /* 0x000fe200078ec0ff */
[----:B------:R-:W-:Y:S01]  /*04f0*/  UMOV UR4, 0x54442d19 ;  /* 0x54442d1900047882 */ /* 0x000fe20000000000 */
[----:B------:R-:W-:-:S02]  /*0500*/  UMOV UR5, 0x3bf921fb ;  /* 0x3bf921fb00057882 */ /* 0x000fc40000000000 */
[-C--:B--2---:R-:W-:Y:S02]  /*0510*/  @P0 SHF.L.W.U32.HI R0, R3, R4.reuse, R0 ;  /* 0x0000000403000219 */ /* 0x084fe40000010e00 */
[----:B---3--:R-:W-:Y:S02]  /*0520*/  @P0 SHF.L.W.U32.HI R3, R2, R4, R3 ;  /* 0x0000000402030219 */ /* 0x008fe40000010e03 */
[----:B------:R-:W-:Y:S02]  /*0530*/  ISETP.GE.AND P0, PT, R13, RZ, PT ;  /* 0x000000ff0d00720c */ /* 0x000fe40003f06270 */
[C---:B------:R-:W-:Y:S01]  /*0540*/  SHF.L.W.U32.HI R2, R3.reuse, 0x2, R0 ;  /* 0x0000000203027819 */ /* 0x040fe20000010e00 */
[----:B------:R-:W-:-:S03]  /*0550*/  IMAD.SHL.U32 R3, R3, 0x4, RZ ;  /* 0x0000000403037824 */ /* 0x000fc600078e00ff */
[----:B------:R-:W-:-:S04]  /*0560*/  SHF.R.S32.HI R4, RZ, 0x1f, R2 ;  /* 0x0000001fff047819 */ /* 0x000fc80000011402 */
[C---:B------:R-:W-:Y:S02]  /*0570*/  LOP3.LUT R14, R4.reuse, R3, RZ, 0x3c, !PT ;  /* 0x00000003040e7212 */ /* 0x040fe400078e3cff */
[----:B------:R-:W-:Y:S02]  /*0580*/  LOP3.LUT R15, R4, R2, RZ, 0x3c, !PT ;  /* 0x00000002040f7212 */ /* 0x000fe400078e3cff */
[----:B------:R-:W-:Y:S02]  /*0590*/  SHF.R.U32.HI R3, RZ, 0x1e, R0 ;  /* 0x0000001eff037819 */ /* 0x000fe40000011600 */
[C---:B------:R-:W-:Y:S02]  /*05a0*/  LOP3.LUT R4, R2.reuse, R13, RZ, 0x3c, !PT ;  /* 0x0000000d02047212 */ /* 0x040fe400078e3cff */
[----:B------:R-:W1:Y:S01]  /*05b0*/  I2F.F64.S64 R14, R14 ;  /* 0x0000000e000e7312 */ /* 0x000e620000301c00 */
[----:B------:R-:W-:Y:S02]  /*05c0*/  LEA.HI R0, R2, R3, RZ, 0x1 ;  /* 0x0000000302007211 */ /* 0x000fe400078f08ff */
[----:B------:R-:W-:-:S03]  /*05d0*/  ISETP.GE.AND P1, PT, R4, RZ, PT ;  /* 0x000000ff0400720c */ /* 0x000fc60003f26270 */
[----:B------:R-:W-:-:S04]  /*05e0*/  IMAD.MOV R2, RZ, RZ, -R0 ;  /* 0x000000ffff027224 */ /* 0x000fc800078e0a00 */
[----:B------:R-:W-:Y:S01]  /*05f0*/  @!P0 IMAD.MOV.U32 R0, RZ, RZ, R2 ;  /* 0x000000ffff008224 */ /* 0x000fe200078e0002 */
[----:B-1----:R-:W-:-:S10]  /*0600*/  DMUL R16, R14, UR4 ;  /* 0x000000040e107c28 */ /* 0x002fd40008000000 */
[----:B------:R-:W1:Y:S02]  /*0610*/  F2F.F32.F64 R16, R16 ;  /* 0x0000001000107310 */ /* 0x000e640000301000 */
[----:B01----:R-:W-:-:S07]  /*0620*/  FSEL R2, -R16, R16, !P1 ;  /* 0x0000001010027208 */ /* 0x003fce0004800100 */
.L_x_4:
[----:B------:R-:W-:Y:S05]  /*0630*/  BSYNC.RECONVERGENT B0 ;  /* 0x0000000000007941 */ /* 0x000fea0003800200 */
.L_x_3:
[----:B------:R-:W-:Y:S02]  /*0640*/  IMAD.MOV.U32 R14, RZ, RZ, 0x37cbac00 ;  /* 0x37cbac00ff0e7424 */ /* 0x000fe400078e00ff */
[----:B------:R-:W-:Y:S01]  /*0650*/  FMUL R3, R2, R2 ;  /* 0x0000000202037220 */ /* 0x000fe20000400000 */
[C---:B------:R-:W-:Y:S01]  /*0660*/  LOP3.LUT R6, R0.reuse, 0x1, RZ, 0xc0, !PT ;  /* 0x0000000100067812 */ /* 0x040fe200078ec0ff */
[----:B------:R-:W-:Y:S01]  /*0670*/  IMAD.MOV.U32 R15, RZ, RZ, 0x3c0885e4 ;  /* 0x3c0885e4ff0f7424 */ /* 0x000fe200078e00ff */
[----:B------:R-:W-:Y:S01]  /*0680*/  BSSY.RECONVERGENT B0, `(.L_x_6) ;  /* 0x0000044000007945 */ /* 0x000fe20003800200 */
[----:B------:R-:W-:Y:S01]  /*0690*/  FFMA R4, R3, R14, -0.0013887860113754868507 ;  /* 0xbab607ed03047423 */ /* 0x000fe2000000000e */
[----:B------:R-:W-:Y:S01]  /*06a0*/  VIADD R0, R0, 0x1 ;  /* 0x0000000100007836 */ /* 0x000fe20000000000 */
[----:B------:R-:W-:Y:S01]  /*06b0*/  ISETP.NE.U32.AND P0, PT, R6, 0x1, PT ;  /* 0x000000010600780c */ /* 0x000fe20003f05070 */
[----:B------:R-:W-:-:S03]  /*06c0*/  IMAD.MOV.U32 R16, RZ, RZ, 0x3e2aaaa8 ;  /* 0x3e2aaaa8ff107424 */ /* 0x000fc600078e00ff */
[----:B------:R-:W-:Y:S02]  /*06d0*/  FSEL R4, R4, -0.00019574658654164522886, P0 ;  /* 0xb94d415304047808 */ /* 0x000fe40000000000 */
[----:B------:R-:W-:Y:S02]  /*06e0*/  FSEL R6, R15, 0.041666727513074874878, !P0 ;  /* 0x3d2aaabb0f067808 */ /* 0x000fe40004000000 */
[----:B------:R-:W-:Y:S02]  /*06f0*/  LOP3.LUT P1, RZ, R0, 0x2, RZ, 0xc0, !PT ;  /* 0x0000000200ff7812 */ /* 0x000fe4000782c0ff */
[----:B------:R-:W-:Y:S01]  /*0700*/  FSEL R0, R2, 1, !P0 ;  /* 0x3f80000002007808 */ /* 0x000fe20004000000 */
[----:B------:R-:W-:Y:S01]  /*0710*/  FFMA R4, R3, R4, R6 ;  /* 0x0000000403047223 */ /* 0x000fe20000000006 */
[----:B------:R-:W-:Y:S02]  /*0720*/  FSEL R19, -R16, -0.4999999701976776123, !P0 ;  /* 0xbeffffff10137808 */ /* 0x000fe40004000100 */
[----:B------:R-:W-:Y:S01]  /*0730*/  FSETP.GE.AND P0, PT, |R13|, 105615, PT ;  /* 0x47ce47800d00780b */ /* 0x000fe20003f06200 */
[----:B------:R-:W-:-:S02]  /*0740*/  FFMA R17, R3, R0, RZ ;  /* 0x0000000003117223 */ /* 0x000fc400000000ff */
[----:B------:R-:W-:-:S04]  /*0750*/  FFMA R4, R3, R4, R19 ;  /* 0x0000000403047223 */ /* 0x000fc80000000013 */
[----:B------:R-:W-:-:S04]  /*0760*/  FFMA R17, R17, R4, R0 ;  /* 0x0000000411117223 */ /* 0x000fc80000000000 */
[----:B------:R-:W-:Y:S02]  /*0770*/  @P1 FADD R17, RZ, -R17 ;  /* 0x80000011ff111221 */ /* 0x000fe40000000000 */
[----:B------:R-:W-:Y:S05]  /*0780*/  @!P0 BRA `(.L_x_7) ;  /* 0x0000000000cc8947 */ /* 0x000fea0003800000 */
[----:B------:R-:W-:-:S13]  /*0790*/  FSETP.NEU.AND P0, PT, |R13|, +INF , PT ;  /* 0x7f8000000d00780b */ /* 0x000fda0003f0d200 */
[----:B------:R-:W-:Y:S01]  /*07a0*/  @!P0 FMUL R5, RZ, R13 ;  /* 0x0000000dff058220 */ /* 0x000fe20000400000 */
[----:B------:R-:W-:Y:S01]  /*07b0*/  @!P0 IMAD.MOV.U32 R18, RZ, RZ, RZ ;  /* 0x000000ffff128224 */ /* 0x000fe200078e00ff */
[----:B------:R-:W-:Y:S06]  /*07c0*/  @!P0 BRA `(.L_x_7) ;  /* 0x0000000000bc8947 */ /* 0x000fec0003800000 */
[----:B------:R-:W0:Y:S01]  /*07d0*/  LDC.64 R2, c[0x4][RZ] ;  /* 0x01000000ff027b82 */ /* 0x000e220000000a00 */
[----:B------:R-:W-:Y:S01]  /*07e0*/  IMAD.SHL.U32 R4, R13, 0x100, RZ ;  /* 0x000001000d047824 */ /* 0x000fe200078e00ff */
[----:B------:R-:W-:Y:S01]  /*07f0*/  UMOV UR4, URZ ;  /* 0x000000ff00047c82 */ /* 0x000fe20008000000 */
[----:B------:R-:W-:Y:S02]  /*0800*/  IMAD.MOV.U32 R6, RZ, RZ, RZ ;  /* 0x000000ffff067224 */ /* 0x000fe400078e00ff */
[----:B------:R-:W-:Y:S01]  /*0810*/  IMAD.MOV.U32 R0, RZ, RZ, RZ ;  /* 0x000000ffff007224 */ /* 0x000fe200078e00ff */
[----:B------:R-:W-:-:S07]  /*0820*/  LOP3.LUT R23, R4, 0x80000000, RZ, 0xfc, !PT ;  /* 0x8000000004177812 */ /* 0x000fce00078efcff */
.L_x_8:
[----:B0-----:R-:W-:-:S05]  /*0830*/  IMAD.WIDE.U32 R18, R0, 0x4, R2 ;  /* 0x0000000400127825 */ /* 0x001fca00078e0002 */
[----:B------:R-:W2:Y:S01]  /*0840*/  LDG.E.CONSTANT R4, desc[UR6][R18.64] ;  /* 0x0000000612047981 */ /* 0x000ea2000c1e9900 */
[C---:B-1----:R-:W-:Y:S02]  /*0850*/  IMAD R20, R0.reuse, 0x4, R1 ;  /* 0x0000000400147824 */ /* 0x042fe400078e0201 */
[----:B------:R-:W-:-:S05]  /*0860*/  VIADD R0, R0, 0x1 ;  /* 0x0000000100007836 */ /* 0x000fca0000000000 */
[----:B------:R-:W-:Y:S01]  /*0870*/  ISETP.NE.AND P0, PT, R0, 0x6, PT ;  /* 0x000000060000780c */ /* 0x000fe20003f05270 */
[----:B--2---:R-:W-:-:S03]  /*0880*/  IMAD.WIDE.U32 R4, R4, R23, RZ ;  /* 0x0000001704047225 */ /* 0x004fc600078e00ff */
[----:B------:R-:W-:-:S04]  /*0890*/  IADD3 R21, P1, PT, R4, R6, RZ ;  /* 0x0000000604157210 */ /* 0x000fc80007f3e0ff */
[----:B------:R-:W-:Y:S01]  /*08a0*/  IADD3.X R6, PT, PT, R5, UR4, RZ, P1, !PT ;  /* 0x0000000405067c10 */ /* 0x000fe20008ffe4ff */
[----:B------:R1:W-:Y:S04]  /*08b0*/  STL [R20], R21 ;  /* 0x0000001514007387 */ /* 0x0003e80000100800 */
[----:B------:R-:W-:Y:S05]  /*08c0*/  @P0 BRA `(.L_x_8) ;  /* 0xfffffffc00d80947 */ /* 0x000fea000383ffff */
        /* <DEDUP_REMOVED lines=12> */
[----:B------:R-:W-:Y:S01]  /*0990*/  UMOV UR5, 0x3bf921fb ;  /* 0x3bf921fb00057882 */ /* 0x000fe20000000000 */
[----:B------:R-:W-:-:S02]  /*09a0*/  ISETP.GE.AND P1, PT, R13, RZ, PT ;  /* 0x000000ff0d00720c */ /* 0x000fc40003f26270 */
[-C--:B--2---:R-:W-:Y:S02]  /*09b0*/  @P0 SHF.L.W.U32.HI R0, R3, R4.reuse, R0 ;  /* 0x0000000403000219 */ /* 0x084fe40000010e00 */
[----:B---3--:R-:W-:-:S04]  /*09c0*/  @P0 SHF.L.W.U32.HI R3, R2, R4, R3 ;  /* 0x0000000402030219 */ /* 0x008fc80000010e03 */
[C---:B------:R-:W-:Y:S01]  /*09d0*/  SHF.L.W.U32.HI R4, R3.reuse, 0x2, R0 ;  /* 0x0000000203047819 */ /* 0x040fe20000010e00 */
[----:B------:R-:W-:-:S03]  /*09e0*/  IMAD.SHL.U32 R3, R3, 0x4, RZ ;  /* 0x0000000403037824 */ /* 0x000fc600078e00ff */
[----:B------:R-:W-:Y:S02]  /*09f0*/  SHF.R.S32.HI R5, RZ, 0x1f, R4 ;  /* 0x0000001fff057819 */ /* 0x000fe40000011404 */
[----:B------:R-:W-:Y:S02]  /*0a00*/  LOP3.LUT R13, R4, R13, RZ, 0x3c, !PT ;  /* 0x0000000d040d7212 */ /* 0x000fe400078e3cff */
[C---:B------:R-:W-:Y:S02]  /*0a10*/  LOP3.LUT R2, R5.reuse, R3, RZ, 0x3c, !PT ;  /* 0x0000000305027212 */ /* 0x040fe400078e3cff */
[----:B------:R-:W-:Y:S02]  /*0a20*/  LOP3.LUT R3, R5, R4, RZ, 0x3c, !PT ;  /* 0x0000000405037212 */ /* 0x000fe400078e3cff */
[----:B------:R-:W-:Y:S02]  /*0a30*/  SHF.R.U32.HI R5, RZ, 0x1e, R0 ;  /* 0x0000001eff057819 */ /* 0x000fe40000011600 */
[----:B------:R-:W-:-:S02]  /*0a40*/  ISETP.GE.AND P0, PT, R13, RZ, PT ;  /* 0x000000ff0d00720c */ /* 0x000fc40003f06270 */
[----:B------:R-:W1:Y:S01]  /*0a50*/  I2F.F64.S64 R2, R2 ;  /* 0x0000000200027312 */ /* 0x000e620000301c00 */
[----:B------:R-:W-:-:S05]  /*0a60*/  LEA.HI R18, R4, R5, RZ, 0x1 ;  /* 0x0000000504127211 */ /* 0x000fca00078f08ff */
[----:B------:R-:W-:-:S04]  /*0a70*/  IMAD.MOV R0, RZ, RZ, -R18 ;  /* 0x000000ffff007224 */ /* 0x000fc800078e0a12 */
[----:B------:R-:W-:Y:S01]  /*0a80*/  @!P1 IMAD.MOV.U32 R18, RZ, RZ, R0 ;  /* 0x000000ffff129224 */ /* 0x000fe200078e0000 */
[----:B-1----:R-:W-:-:S10]  /*0a90*/  DMUL R20, R2, UR4 ;  /* 0x0000000402147c28 */ /* 0x002fd40008000000 */
[----:B------:R-:W1:Y:S02]  /*0aa0*/  F2F.F32.F64 R20, R20 ;  /* 0x0000001400147310 */ /* 0x000e640000301000 */
[----:B01----:R-:W-:-:S07]  /*0ab0*/  FSEL R5, -R20, R20, !P0 ;  /* 0x0000001414057208 */ /* 0x003fce0004000100 */
.L_x_7:
[----:B------:R-:W-:Y:S05]  /*0ac0*/  BSYNC.RECONVERGENT B0 ;  /* 0x0000000000007941 */ /* 0x000fea0003800200 */
.L_x_6:
[----:B------:R-:W0:Y:S01]  /*0ad0*/  LDC.64 R20, c[0x0][0x380] ;  /* 0x0000e000ff147b82 */ /* 0x000e220000000a00 */
[----:B------:R-:W-:Y:S01]  /*0ae0*/  FMUL R3, R5, R5 ;  /* 0x0000000505037220 */ /* 0x000fe20000400000 */
[----:B------:R-:W-:Y:S01]  /*0af0*/  LOP3.LUT R0, R18, 0x1, RZ, 0xc0, !PT ;  /* 0x0000000112007812 */ /* 0x000fe200078ec0ff */
[----:B------:R-:W1:Y:S01]  /*0b00*/  LDCU UR4, c[0x0][0x390] ;  /* 0x00007200ff0477ac */ /* 0x000e620008000800 */
[----:B0-----:R-:W-:-:S05]  /*0b10*/  IMAD.WIDE.U32 R20, R11, 0x8, R20 ;  /* 0x000000080b147825 */ /* 0x001fca00078e0014 */
[----:B------:R-:W2:Y:S04]  /*0b20*/  LDG.E R2, desc[UR6][R20.64+0x4] ;  /* 0x0000040614027981 */ /* 0x000ea8000c1e1900 */
[----:B------:R-:W3:Y:S01]  /*0b30*/  LDG.E R4, desc[UR6][R20.64] ;  /* 0x0000000614047981 */ /* 0x000ee2000c1e1900 */
[----:B------:R-:W-:Y:S01]  /*0b40*/  FFMA R14, R3, R14, -0.0013887860113754868507 ;  /* 0xbab607ed030e7423 */ /* 0x000fe2000000000e */
[----:B------:R-:W-:Y:S01]  /*0b50*/  ISETP.NE.U32.AND P0, PT, R0, 0x1, PT ;  /* 0x000000010000780c */ /* 0x000fe20003f05070 */
[----:B------:R-:W-:Y:S01]  /*0b60*/  VIADD R11, R11, 0x1 ;  /* 0x000000010b0b7836 */ /* 0x000fe20000000000 */
[----:B------:R-:W-:Y:S02]  /*0b70*/  LOP3.LUT P1, RZ, R18, 0x2, RZ, 0xc0, !PT ;  /* 0x0000000212ff7812 */ /* 0x000fe4000782c0ff */
[----:B------:R-:W-:-:S02]  /*0b80*/  FSEL R0, R15, 0.041666727513074874878, P0 ;  /* 0x3d2aaabb0f007808 */ /* 0x000fc40000000000 */
[----:B------:R-:W-:Y:S02]  /*0b90*/  FSEL R14, R14, -0.00019574658654164522886, !P0 ;  /* 0xb94d41530e0e7808 */ /* 0x000fe40004000000 */
[----:B------:R-:W-:-:S03]  /*0ba0*/  FSEL R16, -R16, -0.4999999701976776123, P0 ;  /* 0xbeffffff10107808 */ /* 0x000fc60000000100 */
[----:B------:R-:W-:Y:S01]  /*0bb0*/  FFMA R14, R3, R14, R0 ;  /* 0x0000000e030e7223 */ /* 0x000fe20000000000 */
[----:B------:R-:W-:Y:S02]  /*0bc0*/  FSEL R0, R5, 1, P0 ;  /* 0x3f80000005007808 */ /* 0x000fe40000000000 */
[----:B-1----:R-:W-:Y:S01]  /*0bd0*/  ISETP.NE.AND P0, PT, R11, UR4, PT ;  /* 0x000000040b007c0c */ /* 0x002fe2000bf05270 */
[C---:B------:R-:W-:Y:S02]  /*0be0*/  FFMA R14, R3.reuse, R14, R16 ;  /* 0x0000000e030e7223 */ /* 0x040fe40000000010 */
[----:B------:R-:W-:-:S04]  /*0bf0*/  FFMA R3, R3, R0, RZ ;  /* 0x0000000003037223 */ /* 0x000fc800000000ff */
[----:B------:R-:W-:-:S04]  /*0c00*/  FFMA R3, R3, R14, R0 ;  /* 0x0000000e03037223 */ /* 0x000fc80000000000 */
[----:B------:R-:W-:-:S04]  /*0c10*/  @P1 FADD R3, RZ, -R3 ;  /* 0x80000003ff031221 */ /* 0x000fc80000000000 */
[C---:B--2---:R-:W-:Y:S01]  /*0c20*/  FMUL R0, R3.reuse, R2 ;  /* 0x0000000203007220 */ /* 0x044fe20000400000 */
[----:B---3--:R-:W-:-:S03]  /*0c30*/  FMUL R5, R3, R4 ;  /* 0x0000000403057220 */ /* 0x008fc60000400000 */
[C---:B------:R-:W-:Y:S01]  /*0c40*/  FFMA R3, R17.reuse, R4, -R0 ;  /* 0x0000000411037223 */ /* 0x040fe20000000800 */
[----:B------:R-:W-:-:S03]  /*0c50*/  FFMA R2, R17, R2, R5 ;  /* 0x0000000211027223 */ /* 0x000fc60000000005 */
[----:B------:R-:W-:Y:S01]  /*0c60*/  FADD R8, R3, R8 ;  /* 0x0000000803087221 */ /* 0x000fe20000000000 */
[----:B------:R-:W-:Y:S01]  /*0c70*/  FADD R9, R2, R9 ;  /* 0x0000000902097221 */ /* 0x000fe20000000000 */
[----:B------:R-:W-:Y:S06]  /*0c80*/  @P0 BRA `(.L_x_9) ;  /* 0xfffffff400240947 */ /* 0x000fec000383ffff */
.L_x_0:
[----:B------:R-:W1:Y:S02]  /*0c90*/  LDC.64 R2, c[0x0][0x388] ;  /* 0x0000e200ff027b82 */ /* 0x000e640000000a00 */
[----:B-1----:R-:W-:-:S05]  /*0ca0*/  IMAD.WIDE R2, R7, 0x8, R2 ;  /* 0x0000000807027825 */ /* 0x002fca00078e0202 */
[----:B0-----:R-:W-:Y:S04]  /*0cb0*/  STG.E desc[UR6][R2.64], R8 ;  /* 0x0000000802007986 */ /* 0x001fe8000c101906 */
[----:B------:R-:W-:Y:S01]  /*0cc0*/  STG.E desc[UR6][R2.64+0x4], R9 ;  /* 0x0000040902007986 */ /* 0x000fe2000c101906 */
[----:B------:R-:W-:Y:S05]  /*0cd0*/  EXIT ;  /* 0x000000000000794d */ /* 0x000fea0003800000 */
        .weak           $__internal_0_$__cuda_sm3x_div_rn_noftz_f32_slowpath
        .type           $__internal_0_$__cuda_sm3x_div_rn_noftz_f32_slowpath,@function
        .size           $__internal_0_$__cuda_sm3x_div_rn_noftz_f32_slowpath,(.L_x_22 - $__internal_0_$__cuda_sm3x_div_rn_noftz_f32_slowpath)
$__internal_0_$__cuda_sm3x_div_rn_noftz_f32_slowpath:
[----:B------:R-:W-:Y:S01]  /*0ce0*/  SHF.R.U32.HI R5, RZ, 0x17, R10 ;  /* 0x00000017ff057819 */ /* 0x000fe2000001160a */
[----:B------:R-:W-:Y:S01]  /*0cf0*/  BSSY.RECONVERGENT B1, `(.L_x_10) ;  /* 0x0000065000017945 */ /* 0x000fe20003800200 */
[--C-:B------:R-:W-:Y:S01]  /*0d00*/  SHF.R.U32.HI R3, RZ, 0x17, R0.reuse ;  /* 0x00000017ff037819 */ /* 0x100fe20000011600 */
[----:B------:R-:W-:Y:S01]  /*0d10*/  IMAD.MOV.U32 R6, RZ, RZ, R0 ;  /* 0x000000ffff067224 */ /* 0x000fe200078e0000 */
[----:B------:R-:W-:Y:S01]  /*0d20*/  LOP3.LUT R5, R5, 0xff, RZ, 0xc0, !PT ;  /* 0x000000ff05057812 */ /* 0x000fe200078ec0ff */
[----:B------:R-:W-:Y:S01]  /*0d30*/  IMAD.MOV.U32 R13, RZ, RZ, R10 ;  /* 0x000000ffff0d7224 */ /* 0x000fe200078e000a */
[----:B------:R-:W-:-:S03]  /*0d40*/  LOP3.LUT R16, R3, 0xff, RZ, 0xc0, !PT ;  /* 0x000000ff03107812 */ /* 0x000fc600078ec0ff */
[----:B------:R-:W-:Y:S02]  /*0d50*/  VIADD R14, R5, 0xffffffff ;  /* 0xffffffff050e7836 */ /* 0x000fe40000000000 */
[----:B------:R-:W-:-:S03]  /*0d60*/  VIADD R15, R16, 0xffffffff ;  /* 0xffffffff100f7836 */ /* 0x000fc60000000000 */
[----:B------:R-:W-:-:S04]  /*0d70*/  ISETP.GT.U32.AND P0, PT, R14, 0xfd, PT ;  /* 0x000000fd0e00780c */ /* 0x000fc80003f04070 */
[----:B------:R-:W-:-:S13]  /*0d80*/  ISETP.GT.U32.OR P0, PT, R15, 0xfd, P0 ;  /* 0x000000fd0f00780c */ /* 0x000fda0000704470 */
[----:B------:R-:W-:Y:S01]  /*0d90*/  @!P0 IMAD.MOV.U32 R4, RZ, RZ, RZ ;  /* 0x000000ffff048224 */ /* 0x000fe200078e00ff */
[----:B------:R-:W-:Y:S06]  /*0da0*/  @!P0 BRA `(.L_x_11) ;  /* 0x0000000000608947 */ /* 0x000fec0003800000 */
[----:B------:R-:W-:Y:S01]  /*0db0*/  FSETP.GTU.FTZ.AND P1, PT, |R10|, +INF , PT ;  /* 0x7f8000000a00780b */ /* 0x000fe20003f3c200 */
[----:B------:R-:W-:Y:S01]  /*0dc0*/  IMAD.MOV.U32 R3, RZ, RZ, R10 ;  /* 0x000000ffff037224 */ /* 0x000fe200078e000a */
[----:B------:R-:W-:-:S04]  /*0dd0*/  FSETP.GTU.FTZ.AND P0, PT, |R0|, +INF , PT ;  /* 0x7f8000000000780b */ /* 0x000fc80003f1c200 */
[----:B------:R-:W-:-:S13]  /*0de0*/  PLOP3.LUT P0, PT, P0, P1, PT, 0xf8, 0x8f ;  /* 0x00000000008f781c */ /* 0x000fda0000703f70 */
[----:B------:R-:W-:Y:S05]  /*0df0*/  @P0 BRA `(.L_x_12) ;  /* 0x00000004004c0947 */ /* 0x000fea0003800000 */
[----:B------:R-:W-:-:S13]  /*0e00*/  LOP3.LUT P0, RZ, R13, 0x7fffffff, R6, 0xc8, !PT ;  /* 0x7fffffff0dff7812 */ /* 0x000fda000780c806 */
[----:B------:R-:W-:Y:S05]  /*0e10*/  @!P0 BRA `(.L_x_13) ;  /* 0x00000004003c8947 */ /* 0x000fea0003800000 */
[C---:B------:R-:W-:Y:S02]  /*0e20*/  FSETP.NEU.FTZ.AND P2, PT, |R0|.reuse, +INF , PT ;  /* 0x7f8000000000780b */ /* 0x040fe40003f5d200 */
[----:B------:R-:W-:Y:S02]  /*0e30*/  FSETP.NEU.FTZ.AND P1, PT, |R3|, +INF , PT ;  /* 0x7f8000000300780b */ /* 0x000fe40003f3d200 */
[----:B------:R-:W-:-:S11]  /*0e40*/  FSETP.NEU.FTZ.AND P0, PT, |R0|, +INF , PT ;  /* 0x7f8000000000780b */ /* 0x000fd60003f1d200 */
[----:B------:R-:W-:Y:S05]  /*0e50*/  @!P1 BRA !P2, `(.L_x_13) ;  /* 0x00000004002c9947 */ /* 0x000fea0005000000 */
[----:B------:R-:W-:-:S04]  /*0e60*/  LOP3.LUT P2, RZ, R6, 0x7fffffff, RZ, 0xc0, !PT ;  /* 0x7fffffff06ff7812 */ /* 0x000fc8000784c0ff */
[----:B------:R-:W-:-:S13]  /*0e70*/  PLOP3.LUT P1, PT, P1, P2, PT, 0x2f, 0xf2 ;  /* 0x0000000000f2781c */ /* 0x000fda0000f24577 */
[----:B------:R-:W-:Y:S05]  /*0e80*/  @P1 BRA `(.L_x_14) ;  /* 0x0000000400181947 */ /* 0x000fea0003800000 */
[----:B------:R-:W-:-:S04]  /*0e90*/  LOP3.LUT P1, RZ, R13, 0x7fffffff, RZ, 0xc0, !PT ;  /* 0x7fffffff0dff7812 */ /* 0x000fc8000782c0ff */
[----:B------:R-:W-:-:S13]  /*0ea0*/  PLOP3.LUT P0, PT, P0, P1, PT, 0x2f, 0xf2 ;  /* 0x0000000000f2781c */ /* 0x000fda0000702577 */
[----:B------:R-:W-:Y:S05]  /*0eb0*/  @P0 BRA `(.L_x_15) ;  /* 0x0000000400000947 */ /* 0x000fea0003800000 */
[----:B------:R-:W-:Y:S02]  /*0ec0*/  ISETP.GE.AND P0, PT, R15, RZ, PT ;  /* 0x000000ff0f00720c */ /* 0x000fe40003f06270 */
[----:B------:R-:W-:-:S11]  /*0ed0*/  ISETP.GE.AND P1, PT, R14, RZ, PT ;  /* 0x000000ff0e00720c */ /* 0x000fd60003f26270 */
[----:B------:R-:W-:Y:S02]  /*0ee0*/  @P0 IMAD.MOV.U32 R4, RZ, RZ, RZ ;  /* 0x000000ffff040224 */ /* 0x000fe400078e00ff */
[----:B------:R-:W-:Y:S01]  /*0ef0*/  @!P0 FFMA R6, R0, 1.84467440737095516160e+19, RZ ;  /* 0x5f80000000068823 */ /* 0x000fe200000000ff */
[----:B------:R-:W-:Y:S02]  /*0f00*/  @!P0 IMAD.MOV.U32 R4, RZ, RZ, -0x40 ;  /* 0xffffffc0ff048424 */ /* 0x000fe400078e00ff */
[----:B------:R-:W-:Y:S02]  /*0f10*/  @!P1 FFMA R13, R3, 1.84467440737095516160e+19, RZ ;  /* 0x5f800000030d9823 */ /* 0x000fe400000000ff */
[----:B------:R-:W-:-:S07]  /*0f20*/  @!P1 VIADD R4, R4, 0x40 ;  /* 0x0000004004049836 */ /* 0x000fce0000000000 */
.L_x_11:
[----:B------:R-:W-:Y:S01]  /*0f30*/  LEA R0, R5, 0xc0800000, 0x17 ;  /* 0xc080000005007811 */ /* 0x000fe200078eb8ff */
[----:B------:R-:W-:Y:S01]  /*0f40*/  VIADD R3, R16, 0xffffff81 ;  /* 0xffffff8110037836 */ /* 0x000fe20000000000 */
[----:B------:R-:W-:Y:S03]  /*0f50*/  BSSY.RECONVERGENT B2, `(.L_x_16) ;  /* 0x0000035000027945 */ /* 0x000fe60003800200 */
[----:B------:R-:W-:Y:S01]  /*0f60*/  IMAD.IADD R13, R13, 0x1, -R0 ;  /* 0x000000010d0d7824 */ /* 0x000fe200078e0a00 */
[C---:B------:R-:W-:Y:S01]  /*0f70*/  IADD3 R5, PT, PT, R3.reuse, 0x7f, -R5 ;  /* 0x0000007f03057810 */ /* 0x040fe20007ffe805 */
[----:B------:R-:W-:Y:S02]  /*0f80*/  IMAD R0, R3, -0x800000, R6 ;  /* 0xff80000003007824 */ /* 0x000fe400078e0206 */
[----:B------:R-:W0:Y:S01]  /*0f90*/  MUFU.RCP R14, R13 ;  /* 0x0000000d000e7308 */ /* 0x000e220000001000 */
[----:B------:R-:W-:Y:S01]  /*0fa0*/  FADD.FTZ R15, -R13, -RZ ;  /* 0x800000ff0d0f7221 */ /* 0x000fe20000010100 */
[----:B------:R-:W-:-:S03]  /*0fb0*/  IMAD.IADD R5, R5, 0x1, R4 ;  /* 0x0000000105057824 */ /* 0x000fc600078e0204 */
[----:B0-----:R-:W-:-:S04]  /*0fc0*/  FFMA R17, R14, R15, 1 ;  /* 0x3f8000000e117423 */ /* 0x001fc8000000000f */
[----:B------:R-:W-:-:S04]  /*0fd0*/  FFMA R19, R14, R17, R14 ;  /* 0x000000110e137223 */ /* 0x000fc8000000000e */
[----:B------:R-:W-:-:S04]  /*0fe0*/  FFMA R6, R0, R19, RZ ;  /* 0x0000001300067223 */ /* 0x000fc800000000ff */
[----:B------:R-:W-:-:S04]  /*0ff0*/  FFMA R17, R15, R6, R0 ;  /* 0x000000060f117223 */ /* 0x000fc80000000000 */
[----:B------:R-:W-:-:S04]  /*1000*/  FFMA R6, R19, R17, R6 ;  /* 0x0000001113067223 */ /* 0x000fc80000000006 */
[----:B------:R-:W-:-:S04]  /*1010*/  FFMA R15, R15, R6, R0 ;  /* 0x000000060f0f7223 */ /* 0x000fc80000000000 */
[----:B------:R-:W-:-:S05]  /*1020*/  FFMA R0, R19, R15, R6 ;  /* 0x0000000f13007223 */ /* 0x000fca0000000006 */
[----:B------:R-:W-:-:S04]  /*1030*/  SHF.R.U32.HI R3, RZ, 0x17, R0 ;  /* 0x00000017ff037819 */ /* 0x000fc80000011600 */
[----:B------:R-:W-:-:S05]  /*1040*/  LOP3.LUT R3, R3, 0xff, RZ, 0xc0, !PT ;  /* 0x000000ff03037812 */ /* 0x000fca00078ec0ff */
[----:B------:R-:W-:-:S04]  /*1050*/  IMAD.IADD R13, R3, 0x1, R5 ;  /* 0x00000001030d7824 */ /* 0x000fc800078e0205 */
[----:B------:R-:W-:-:S05]  /*1060*/  VIADD R3, R13, 0xffffffff ;  /* 0xffffffff0d037836 */ /* 0x000fca0000000000 */
[----:B------:R-:W-:-:S13]  /*1070*/  ISETP.GE.U32.AND P0, PT, R3, 0xfe, PT ;  /* 0x000000fe0300780c */ /* 0x000fda0003f06070 */
[----:B------:R-:W-:Y:S05]  /*1080*/  @!P0 BRA `(.L_x_17) ;  /* 0x0000000000808947 */ /* 0x000fea0003800000 */
[----:B------:R-:W-:-:S13]  /*1090*/  ISETP.GT.AND P0, PT, R13, 0xfe, PT ;  /* 0x000000fe0d00780c */ /* 0x000fda0003f04270 */
[----:B------:R-:W-:Y:S05]  /*10a0*/  @P0 BRA `(.L_x_18) ;  /* 0x00000000006c0947 */ /* 0x000fea0003800000 */
[----:B------:R-:W-:-:S13]  /*10b0*/  ISETP.GE.AND P0, PT, R13, 0x1, PT ;  /* 0x000000010d00780c */ /* 0x000fda0003f06270 */
[----:B------:R-:W-:Y:S05]  /*10c0*/  @P0 BRA `(.L_x_19) ;  /* 0x0000000000740947 */ /* 0x000fea0003800000 */
[----:B------:R-:W-:Y:S02]  /*10d0*/  ISETP.GE.AND P0, PT, R13, -0x18, PT ;  /* 0xffffffe80d00780c */ /* 0x000fe40003f06270 */
[----:B------:R-:W-:-:S11]  /*10e0*/  LOP3.LUT R0, R0, 0x80000000, RZ, 0xc0, !PT ;  /* 0x8000000000007812 */ /* 0x000fd600078ec0ff */
[----:B------:R-:W-:Y:S05]  /*10f0*/  @!P0 BRA `(.L_x_19) ;  /* 0x0000000000688947 */ /* 0x000fea0003800000 */
[CCC-:B------:R-:W-:Y:S01]  /*1100*/  FFMA.RZ R3, R19.reuse, R15.reuse, R6.reuse ;  /* 0x0000000f13037223 */ /* 0x1c0fe2000000c006 */
[-CC-:B------:R-:W-:Y:S01]  /*1110*/  FFMA.RM R4, R19, R15.reuse, R6.reuse ;  /* 0x0000000f13047223 */ /* 0x180fe20000004006 */
[C---:B------:R-:W-:Y:S02]  /*1120*/  ISETP.NE.AND P2, PT, R13.reuse, RZ, PT ;  /* 0x000000ff0d00720c */ /* 0x040fe40003f45270 */
[----:B------:R-:W-:Y:S02]  /*1130*/  ISETP.NE.AND P1, PT, R13, RZ, PT ;  /* 0x000000ff0d00720c */ /* 0x000fe40003f25270 */
[----:B------:R-:W-:Y:S01]  /*1140*/  LOP3.LUT R5, R3, 0x7fffff, RZ, 0xc0, !PT ;  /* 0x007fffff03057812 */ /* 0x000fe200078ec0ff */
[----:B------:R-:W-:Y:S01]  /*1150*/  FFMA.RP R3, R19, R15, R6 ;  /* 0x0000000f13037223 */ /* 0x000fe20000008006 */
[----:B------:R-:W-:Y:S02]  /*1160*/  VIADD R6, R13, 0x20 ;  /* 0x000000200d067836 */ /* 0x000fe40000000000 */
[----:B------:R-:W-:Y:S01]  /*1170*/  LOP3.LUT R5, R5, 0x800000, RZ, 0xfc, !PT ;  /* 0x0080000005057812 */ /* 0x000fe200078efcff */
[----:B------:R-:W-:Y:S01]  /*1180*/  IMAD.MOV R13, RZ, RZ, -R13 ;  /* 0x000000ffff0d7224 */ /* 0x000fe200078e0a0d */
[----:B------:R-:W-:-:S02]  /*1190*/  FSETP.NEU.FTZ.AND P0, PT, R3, R4, PT ;  /* 0x000000040300720b */ /* 0x000fc40003f1d000 */
[----:B------:R-:W-:Y:S02]  /*11a0*/  SHF.L.U32 R6, R5, R6, RZ ;  /* 0x0000000605067219 */ /* 0x000fe400000006ff */
[----:B------:R-:W-:Y:S02]  /*11b0*/  SEL R4, R13, RZ, P2 ;  /* 0x000000ff0d047207 */ /* 0x000fe40001000000 */
[----:B------:R-:W-:Y:S02]  /*11c0*/  ISETP.NE.AND P1, PT, R6, RZ, P1 ;  /* 0x000000ff0600720c */ /* 0x000fe40000f25270 */
[----:B------:R-:W-:Y:S02]  /*11d0*/  SHF.R.U32.HI R4, RZ, R4, R5 ;  /* 0x00000004ff047219 */ /* 0x000fe40000011605 */
[----:B------:R-:W-:Y:S02]  /*11e0*/  PLOP3.LUT P0, PT, P0, P1, PT, 0xf8, 0x8f ;  /* 0x00000000008f781c */ /* 0x000fe40000703f70 */
[----:B------:R-:W-:-:S02]  /*11f0*/  SHF.R.U32.HI R6, RZ, 0x1, R4 ;  /* 0x00000001ff067819 */ /* 0x000fc40000011604 */
[----:B------:R-:W-:-:S04]  /*1200*/  SEL R3, RZ, 0x1, !P0 ;  /* 0x00000001ff037807 */ /* 0x000fc80004000000 */
[----:B------:R-:W-:-:S04]  /*1210*/  LOP3.LUT R3, R3, 0x1, R6, 0xf8, !PT ;  /* 0x0000000103037812 */ /* 0x000fc800078ef806 */
[----:B------:R-:W-:-:S05]  /*1220*/  LOP3.LUT R3, R3, R4, RZ, 0xc0, !PT ;  /* 0x0000000403037212 */ /* 0x000fca00078ec0ff */
[----:B------:R-:W-:-:S05]  /*1230*/  IMAD.IADD R3, R6, 0x1, R3 ;  /* 0x0000000106037824 */ /* 0x000fca00078e0203 */
[----:B------:R-:W-:Y:S01]  /*1240*/  LOP3.LUT R0, R3, R0, RZ, 0xfc, !PT ;  /* 0x0000000003007212 */ /* 0x000fe200078efcff */
[----:B------:R-:W-:Y:S06]  /*1250*/  BRA `(.L_x_19) ;  /* 0x0000000000107947 */ /* 0x000fec0003800000 */
.L_x_18:
[----:B------:R-:W-:-:S04]  /*1260*/  LOP3.LUT R0, R0, 0x80000000, RZ, 0xc0, !PT ;  /* 0x8000000000007812 */ /* 0x000fc800078ec0ff */
[----:B------:R-:W-:Y:S01]  /*1270*/  LOP3.LUT R0, R0, 0x7f800000, RZ, 0xfc, !PT ;  /* 0x7f80000000007812 */ /* 0x000fe200078efcff */
[----:B------:R-:W-:Y:S06]  /*1280*/  BRA `(.L_x_19) ;  /* 0x0000000000047947 */ /* 0x000fec0003800000 */
.L_x_17:
[----:B------:R-:W-:-:S07]  /*1290*/  IMAD R0, R5, 0x800000, R0 ;  /* 0x0080000005007824 */ /* 0x000fce00078e0200 */
.L_x_19:
[----:B------:R-:W-:Y:S05]  /*12a0*/  BSYNC.RECONVERGENT B2 ;  /* 0x0000000000027941 */ /* 0x000fea0003800200 */
.L_x_16:
[----:B------:R-:W-:Y:S05]  /*12b0*/  BRA `(.L_x_20) ;  /* 0x0000000000207947 */ /* 0x000fea0003800000 */
.L_x_15:
[----:B------:R-:W-:-:S04]  /*12c0*/  LOP3.LUT R0, R13, 0x80000000, R6, 0x48, !PT ;  /* 0x800000000d007812 */ /* 0x000fc800078e4806 */
[----:B------:R-:W-:Y:S01]  /*12d0*/  LOP3.LUT R0, R0, 0x7f800000, RZ, 0xfc, !PT ;  /* 0x7f80000000007812 */ /* 0x000fe200078efcff */
[----:B------:R-:W-:Y:S06]  /*12e0*/  BRA `(.L_x_20) ;  /* 0x0000000000147947 */ /* 0x000fec0003800000 */
.L_x_14:
[----:B------:R-:W-:Y:S01]  /*12f0*/  LOP3.LUT R0, R13, 0x80000000, R6, 0x48, !PT ;  /* 0x800000000d007812 */ /* 0x000fe200078e4806 */
[----:B------:R-:W-:Y:S06]  /*1300*/  BRA `(.L_x_20) ;  /* 0x00000000000c7947 */ /* 0x000fec0003800000 */
.L_x_13:
[----:B------:R-:W0:Y:S01]  /*1310*/  MUFU.RSQ R0, -QNAN ;  /* 0xffc0000000007908 */ /* 0x000e220000001400 */
[----:B------:R-:W-:Y:S05]  /*1320*/  BRA `(.L_x_20) ;  /* 0x0000000000047947 */ /* 0x000fea0003800000 */
.L_x_12:
[----:B------:R-:W-:-:S07]  /*1330*/  FADD.FTZ R0, R0, R3 ;  /* 0x0000000300007221 */ /* 0x000fce0000010000 */
.L_x_20:
[----:B------:R-:W-:Y:S05]  /*1340*/  BSYNC.RECONVERGENT B1 ;  /* 0x0000000000017941 */ /* 0x000fea0003800200 */
.L_x_10:
[----:B------:R-:W-:-:S04]  /*1350*/  IMAD.MOV.U32 R3, RZ, RZ, 0x0 ;  /* 0x00000000ff037424 */ /* 0x000fc800078e00ff */
[----:B0-----:R-:W-:Y:S05]  /*1360*/  RET.REL.NODEC R2 `(_Z9dft_naivePK6cfloatPS_i) ;  /* 0xffffffec02247950 */ /* 0x001fea0003c3ffff */
.L_x_21:
[----:B------:R-:W-:-:S00]  /*1370*/  BRA `(.L_x_21) ;  /* 0xfffffffc00fc7947 */ /* 0x000fc0000383ffff */
[----:B------:R-:W-:-:S00]  /*1380*/  NOP ;  /* 0x0000000000007918 */ /* 0x000fc00000000000 */
[----:B------:R-:W-:-:S00]  /*1390*/  NOP ;  /* 0x0000000000007918 */ /* 0x000fc00000000000 */
[----:B------:R-:W-:-:S00]  /*13a0*/  NOP ;  /* 0x0000000000007918 */ /* 0x000fc00000000000 */
[----:B------:R-:W-:-:S00]  /*13b0*/  NOP ;  /* 0x0000000000007918 */ /* 0x000fc00000000000 */
[----:B------:R-:W-:-:S00]  /*13c0*/  NOP ;  /* 0x0000000000007918 */ /* 0x000fc00000000000 */
[----:B------:R-:W-:-:S00]  /*13d0*/  NOP ;  /* 0x0000000000007918 */ /* 0x000fc00000000000 */
[----:B------:R-:W-:-:S00]  /*13e0*/  NOP ;  /* 0x0000000000007918 */ /* 0x000fc00000000000 */
[----:B------:R-:W-:-:S00]  /*13f0*/  NOP ;  /* 0x0000000000007918 */ /* 0x000fc00000000000 */
.L_x_22:


//--------------------- .nv.global.init           --------------------------
	.section	.nv.global.init,"aw",@progbits
	.align	4
.nv.global.init:
	.type		__cudart_i2opi_f,@object
	.size		__cudart_i2opi_f,(.L_0 - __cudart_i2opi_f)
__cudart_i2opi_f:
        /*0000*/ 	.byte	0x41, 0x90, 0x43, 0x3c, 0x99, 0x95, 0x62, 0xdb, 0xc0, 0xdd, 0x34, 0xf5, 0xd1, 0x57, 0x27, 0xfc
        /*0010*/ 	.byte	0x29, 0x15, 0x44, 0x4e, 0x6e, 0x83, 0xf9, 0xa2
.L_0:


//--------------------- .nv.shared.reserved.0     --------------------------
	.section	.nv.shared.reserved.0,"aw",@nobits
	.weak		__nv_reservedSMEM_offset_0_alias
	.size		__nv_reservedSMEM_offset_0_alias, 0, 64
	.other		__nv_reservedSMEM_offset_0_alias,@"STO_CUDA_RESERVED_SHARED STV_DEFAULT"
__nv_reservedSMEM_offset_0_alias:
	.zero		0
	.zero		64


//--------------------- .nv.constant0._Z9dft_naivePK6cfloatPS_i --------------------------
	.section	.nv.constant0._Z9dft_naivePK6cfloatPS_i,"a",@progbits
	.sectionflags	@""
	.align	4
.nv.constant0._Z9dft_naivePK6cfloatPS_i:
	.zero		916


//--------------------- SYMBOLS --------------------------

	.type		.nv.reservedSmem.offset0,@object
	.size		.nv.reservedSmem.offset0,0x4
